//
// Generated by NVIDIA NVVM Compiler
//
// Compiler Build ID: CL-36424714
// Cuda compilation tools, release 13.0, V13.0.88
// Based on NVVM 20.0.0
//

.version 9.0
.target sm_100
.address_size 64

	// .globl	_Z7to_fp64PKaPdf

.visible .entry _Z7to_fp64PKaPdf(
	.param .u64 .ptr .align 1 _Z7to_fp64PKaPdf_param_0,
	.param .u64 .ptr .align 1 _Z7to_fp64PKaPdf_param_1,
	.param .f32 _Z7to_fp64PKaPdf_param_2
)
{
	.reg .pred 	%p<2>;
	.reg .b16 	%rs<2>;
	.reg .b32 	%r<5>;
	.reg .b32 	%f<2>;
	.reg .b64 	%rd<9>;
	.reg .b64 	%fd<4>;

	ld.param.u64 	%rd1, [_Z7to_fp64PKaPdf_param_0];
	ld.param.u64 	%rd2, [_Z7to_fp64PKaPdf_param_1];
	ld.param.f32 	%f1, [_Z7to_fp64PKaPdf_param_2];
	mov.u32 	%r2, %ctaid.x;
	mov.u32 	%r3, %ntid.x;
	mov.u32 	%r4, %tid.x;
	mad.lo.s32 	%r1, %r2, %r3, %r4;
	setp.gt.s32 	%p1, %r1, 16777215;
	@%p1 bra 	$L__BB0_2;
	cvta.to.global.u64 	%rd3, %rd1;
	cvta.to.global.u64 	%rd4, %rd2;
	cvt.s64.s32 	%rd5, %r1;
	add.s64 	%rd6, %rd3, %rd5;
	ld.global.s8 	%rs1, [%rd6];
	cvt.rn.f64.s16 	%fd1, %rs1;
	cvt.f64.f32 	%fd2, %f1;
	mul.f64 	%fd3, %fd2, %fd1;
	mul.wide.s32 	%rd7, %r1, 8;
	add.s64 	%rd8, %rd4, %rd7;
	st.global.f64 	[%rd8], %fd3;
$L__BB0_2:
	ret;

}
	// .globl	_Z7to_fp32PKaPff
.visible .entry _Z7to_fp32PKaPff(
	.param .u64 .ptr .align 1 _Z7to_fp32PKaPff_param_0,
	.param .u64 .ptr .align 1 _Z7to_fp32PKaPff_param_1,
	.param .f32 _Z7to_fp32PKaPff_param_2
)
{
	.reg .pred 	%p<2>;
	.reg .b16 	%rs<2>;
	.reg .b32 	%r<5>;
	.reg .b32 	%f<4>;
	.reg .b64 	%rd<9>;

	ld.param.u64 	%rd1, [_Z7to_fp32PKaPff_param_0];
	ld.param.u64 	%rd2, [_Z7to_fp32PKaPff_param_1];
	ld.param.f32 	%f1, [_Z7to_fp32PKaPff_param_2];
	mov.u32 	%r2, %ctaid.x;
	mov.u32 	%r3, %ntid.x;
	mov.u32 	%r4, %tid.x;
	mad.lo.s32 	%r1, %r2, %r3, %r4;
	setp.gt.s32 	%p1, %r1, 16777215;
	@%p1 bra 	$L__BB1_2;
	cvta.to.global.u64 	%rd3, %rd1;
	cvta.to.global.u64 	%rd4, %rd2;
	cvt.s64.s32 	%rd5, %r1;
	add.s64 	%rd6, %rd3, %rd5;
	ld.global.s8 	%rs1, [%rd6];
	cvt.rn.f32.s16 	%f2, %rs1;
	mul.f32 	%f3, %f1, %f2;
	mul.wide.s32 	%rd7, %r1, 4;
	add.s64 	%rd8, %rd4, %rd7;
	st.global.f32 	[%rd8], %f3;
$L__BB1_2:
	ret;

}
	// .globl	_Z7to_fp16PKaP6__halff
.visible .entry _Z7to_fp16PKaP6__halff(
	.param .u64 .ptr .align 1 _Z7to_fp16PKaP6__halff_param_0,
	.param .u64 .ptr .align 1 _Z7to_fp16PKaP6__halff_param_1,
	.param .f32 _Z7to_fp16PKaP6__halff_param_2
)
{
	.reg .pred 	%p<2>;
	.reg .b16 	%rs<3>;
	.reg .b32 	%r<5>;
	.reg .b32 	%f<4>;
	.reg .b64 	%rd<9>;

	ld.param.u64 	%rd1, [_Z7to_fp16PKaP6__halff_param_0];
	ld.param.u64 	%rd2, [_Z7to_fp16PKaP6__halff_param_1];
	ld.param.f32 	%f1, [_Z7to_fp16PKaP6__halff_param_2];
	mov.u32 	%r2, %ctaid.x;
	mov.u32 	%r3, %ntid.x;
	mov.u32 	%r4, %tid.x;
	mad.lo.s32 	%r1, %r2, %r3, %r4;
	setp.gt.s32 	%p1, %r1, 16777215;
	@%p1 bra 	$L__BB2_2;
	cvta.to.global.u64 	%rd3, %rd1;
	cvta.to.global.u64 	%rd4, %rd2;
	cvt.s64.s32 	%rd5, %r1;
	add.s64 	%rd6, %rd3, %rd5;
	ld.global.s8 	%rs2, [%rd6];
	cvt.rn.f32.s16 	%f3, %rs2;
	mul.f32 	%f2, %f1, %f3;
	// begin inline asm
	{  cvt.rn.f16.f32 %rs1, %f2;}

	// end inline asm
	mul.wide.s32 	%rd7, %r1, 2;
	add.s64 	%rd8, %rd4, %rd7;
	st.global.u16 	[%rd8], %rs1;
$L__BB2_2:
	ret;

}


// ===== COMPILED SASS (sm_100) =====

	.target	sm_100

	.elftype	@"ET_EXEC"


//--------------------- .note.nv.tkinfo           --------------------------
	.section	.note.nv.tkinfo,"",@"SHT_NOTE"
	.sectionflags	@"SHF_NOTE_NV_TKINFO"
	.tkinfo
        /*0018*/ 	.word	0x00000002
        /*0030*/ 	.string	""
        /*0030*/ 	.string	"ptxas"
        /*0030*/ 	.string	"Cuda compilation tools, release 13.0, V13.0.88"
        /*0030*/ 	.string	"Build cuda_13.0.r13.0/compiler.36424714_0"
        /*0030*/ 	.string	"-arch sm_100 -m 64 "



//--------------------- .note.nv.cuinfo           --------------------------
	.section	.note.nv.cuinfo,"",@"SHT_NOTE"
	.sectionflags	@"SHF_NOTE_NV_CUINFO"
        /*0018*/ 	.short	0x0002
        /*001a*/ 	.short	0x0064
        /*001c*/ 	.short	0x0082
	.zero		2


//--------------------- .nv.info                  --------------------------
	.section	.nv.info,"",@"SHT_CUDA_INFO"
	.align	4


	//----- nvinfo : EIATTR_REGCOUNT
	.align		4
        /*0000*/ 	.byte	0x04, 0x2f
        /*0002*/ 	.short	(.L_1 - .L_0)
	.align		4
.L_0:
        /*0004*/ 	.word	index@(_Z7to_fp64PKaPdf)
        /*0008*/ 	.word	0x0000000e


	//----- nvinfo : EIATTR_FRAME_SIZE
	.align		4
.L_1:
        /*000c*/ 	.byte	0x04, 0x11
        /*000e*/ 	.short	(.L_3 - .L_2)
	.align		4
.L_2:
        /*0010*/ 	.word	index@(_Z7to_fp64PKaPdf)
        /*0014*/ 	.word	0x00000000


	//----- nvinfo : EIATTR_REGCOUNT
	.align		4
.L_3:
        /*0018*/ 	.byte	0x04, 0x2f
        /*001a*/ 	.short	(.L_5 - .L_4)
	.align		4
.L_4:
        /*001c*/ 	.word	index@(_Z7to_fp32PKaPff)
        /*0020*/ 	.word	0x0000000a


	//----- nvinfo : EIATTR_FRAME_SIZE
	.align		4
.L_5:
        /*0024*/ 	.byte	0x04, 0x11
        /*0026*/ 	.short	(.L_7 - .L_6)
	.align		4
.L_6:
        /*0028*/ 	.word	index@(_Z7to_fp32PKaPff)
        /*002c*/ 	.word	0x00000000


	//----- nvinfo : EIATTR_REGCOUNT
	.align		4
.L_7:
        /*0030*/ 	.byte	0x04, 0x2f
        /*0032*/ 	.short	(.L_9 - .L_8)
	.align		4
.L_8:
        /*0034*/ 	.word	index@(_Z7to_fp16PKaP6__halff)
        /*0038*/ 	.word	0x0000000a


	//----- nvinfo : EIATTR_FRAME_SIZE
	.align		4
.L_9:
        /*003c*/ 	.byte	0x04, 0x11
        /*003e*/ 	.short	(.L_11 - .L_10)
	.align		4
.L_10:
        /*0040*/ 	.word	index@(_Z7to_fp16PKaP6__halff)
        /*0044*/ 	.word	0x00000000


	//----- nvinfo : EIATTR_MIN_STACK_SIZE
	.align		4
.L_11:
        /*0048*/ 	.byte	0x04, 0x12
        /*004a*/ 	.short	(.L_13 - .L_12)
	.align		4
.L_12:
        /*004c*/ 	.word	index@(_Z7to_fp16PKaP6__halff)
        /*0050*/ 	.word	0x00000000


	//----- nvinfo : EIATTR_MIN_STACK_SIZE
	.align		4
.L_13:
        /*0054*/ 	.byte	0x04, 0x12
        /*0056*/ 	.short	(.L_15 - .L_14)
	.align		4
.L_14:
        /*0058*/ 	.word	index@(_Z7to_fp32PKaPff)
        /*005c*/ 	.word	0x00000000


	//----- nvinfo : EIATTR_MIN_STACK_SIZE
	.align		4
.L_15:
        /*0060*/ 	.byte	0x04, 0x12
        /*0062*/ 	.short	(.L_17 - .L_16)
	.align		4
.L_16:
        /*0064*/ 	.word	index@(_Z7to_fp64PKaPdf)
        /*0068*/ 	.word	0x00000000
.L_17:


//--------------------- .nv.compat                --------------------------
	.section	.nv.compat,"",@"SHT_CUDA_COMPAT_INFO"
	.align	4
        /*0000*/ 	.byte	0x02, 0x09, 0x00, 0x00, 0x02, 0x02, 0x01, 0x00, 0x02, 0x05, 0x05, 0x00, 0x03, 0x07, 0x01, 0x01
        /*0010*/ 	.byte	0x02, 0x03, 0x00, 0x00, 0x02, 0x06, 0x01, 0x00, 0x04, 0x0b, 0x08, 0x00, 0x01, 0x00, 0x00, 0x00
        /*0020*/ 	.byte	0x00, 0x00, 0x00, 0x00


//--------------------- .nv.info._Z7to_fp16PKaP6__halff --------------------------
	.section	.nv.info._Z7to_fp16PKaP6__halff,"",@"SHT_CUDA_INFO"
	.sectionflags	@""
	.align	4


	//----- nvinfo : EIATTR_CUDA_API_VERSION
	.align		4
        /*0000*/ 	.byte	0x04, 0x37
        /*0002*/ 	.short	(.L_19 - .L_18)
.L_18:
        /*0004*/ 	.word	0x00000082


	//----- nvinfo : EIATTR_KPARAM_INFO
	.align		4
.L_19:
        /*0008*/ 	.byte	0x04, 0x17
        /*000a*/ 	.short	(.L_21 - .L_20)
.L_20:
        /*000c*/ 	.word	0x00000000
        /*0010*/ 	.short	0x0002
        /*0012*/ 	.short	0x0010
        /*0014*/ 	.byte	0x00, 0xf0, 0x11, 0x00


	//----- nvinfo : EIATTR_KPARAM_INFO
	.align		4
.L_21:
        /*0018*/ 	.byte	0x04, 0x17
        /*001a*/ 	.short	(.L_23 - .L_22)
.L_22:
        /*001c*/ 	.word	0x00000000
        /*0020*/ 	.short	0x0001
        /*0022*/ 	.short	0x0008
        /*0024*/ 	.byte	0x00, 0xf5, 0x21, 0x00


	//----- nvinfo : EIATTR_KPARAM_INFO
	.align		4
.L_23:
        /*0028*/ 	.byte	0x04, 0x17
        /*002a*/ 	.short	(.L_25 - .L_24)
.L_24:
        /*002c*/ 	.word	0x00000000
        /*0030*/ 	.short	0x0000
        /*0032*/ 	.short	0x0000
        /*0034*/ 	.byte	0x00, 0xf5, 0x21, 0x00


	//----- nvinfo : EIATTR_SPARSE_MMA_MASK
	.align		4
.L_25:
        /*0038*/ 	.byte	0x03, 0x50
        /*003a*/ 	.short	0x0000


	//----- nvinfo : EIATTR_MAXREG_COUNT
	.align		4
        /*003c*/ 	.byte	0x03, 0x1b
        /*003e*/ 	.short	0x00ff


	//----- nvinfo : EIATTR_MERCURY_ISA_VERSION
	.align		4
        /*0040*/ 	.byte	0x03, 0x5f
        /*0042*/ 	.short	0x0101


	//----- nvinfo : EIATTR_VRC_CTA_INIT_COUNT
	.align		4
        /*0044*/ 	.byte	0x02, 0x4a
	.zero		1
	.zero		1


	//----- nvinfo : EIATTR_EXIT_INSTR_OFFSETS
	.align		4
        /*0048*/ 	.byte	0x04, 0x1c
        /*004a*/ 	.short	(.L_27 - .L_26)


	//   ....[0]....
.L_26:
        /*004c*/ 	.word	0x00000060


	//   ....[1]....
        /*0050*/ 	.word	0x00000130


	//----- nvinfo : EIATTR_CBANK_PARAM_SIZE
	.align		4
.L_27:
        /*0054*/ 	.byte	0x03, 0x19
        /*0056*/ 	.short	0x0014


	//----- nvinfo : EIATTR_PARAM_CBANK
	.align		4
        /*0058*/ 	.byte	0x04, 0x0a
        /*005a*/ 	.short	(.L_29 - .L_28)
	.align		4
.L_28:
        /*005c*/ 	.word	index@(.nv.constant0._Z7to_fp16PKaP6__halff)
        /*0060*/ 	.short	0x0380
        /*0062*/ 	.short	0x0014


	//----- nvinfo : EIATTR_SW_WAR
	.align		4
.L_29:
        /*0064*/ 	.byte	0x04, 0x36
        /*0066*/ 	.short	(.L_31 - .L_30)
.L_30:
        /*0068*/ 	.word	0x00000008
.L_31:


//--------------------- .nv.info._Z7to_fp32PKaPff --------------------------
	.section	.nv.info._Z7to_fp32PKaPff,"",@"SHT_CUDA_INFO"
	.sectionflags	@""
	.align	4


	//----- nvinfo : EIATTR_CUDA_API_VERSION
	.align		4
        /*0000*/ 	.byte	0x04, 0x37
        /*0002*/ 	.short	(.L_33 - .L_32)
.L_32:
        /*0004*/ 	.word	0x00000082


	//----- nvinfo : EIATTR_KPARAM_INFO
	.align		4
.L_33:
        /*0008*/ 	.byte	0x04, 0x17
        /*000a*/ 	.short	(.L_35 - .L_34)
.L_34:
        /*000c*/ 	.word	0x00000000
        /*0010*/ 	.short	0x0002
        /*0012*/ 	.short	0x0010
        /*0014*/ 	.byte	0x00, 0xf0, 0x11, 0x00


	//----- nvinfo : EIATTR_KPARAM_INFO
	.align		4
.L_35:
        /*0018*/ 	.byte	0x04, 0x17
        /*001a*/ 	.short	(.L_37 - .L_36)
.L_36:
        /*001c*/ 	.word	0x00000000
        /*0020*/ 	.short	0x0001
        /*0022*/ 	.short	0x0008
        /*0024*/ 	.byte	0x00, 0xf5, 0x21, 0x00


	//----- nvinfo : EIATTR_KPARAM_INFO
	.align		4
.L_37:
        /*0028*/ 	.byte	0x04, 0x17
        /*002a*/ 	.short	(.L_39 - .L_38)
.L_38:
        /*002c*/ 	.word	0x00000000
        /*0030*/ 	.short	0x0000
        /*0032*/ 	.short	0x0000
        /*0034*/ 	.byte	0x00, 0xf5, 0x21, 0x00


	//----- nvinfo : EIATTR_SPARSE_MMA_MASK
	.align		4
.L_39:
        /*0038*/ 	.byte	0x03, 0x50
        /*003a*/ 	.short	0x0000


	//----- nvinfo : EIATTR_MAXREG_COUNT
	.align		4
        /*003c*/ 	.byte	0x03, 0x1b
        /*003e*/ 	.short	0x00ff


	//----- nvinfo : EIATTR_MERCURY_ISA_VERSION
	.align		4
        /*0040*/ 	.byte	0x03, 0x5f
        /*0042*/ 	.short	0x0101


	//----- nvinfo : EIATTR_VRC_CTA_INIT_COUNT
	.align		4
        /*0044*/ 	.byte	0x02, 0x4a
	.zero		1
	.zero		1


	//----- nvinfo : EIATTR_EXIT_INSTR_OFFSETS
	.align		4
        /*0048*/ 	.byte	0x04, 0x1c
        /*004a*/ 	.short	(.L_41 - .L_40)


	//   ....[0]....
.L_40:
        /*004c*/ 	.word	0x00000060


	//   ....[1]....
        /*0050*/ 	.word	0x00000120


	//----- nvinfo : EIATTR_CBANK_PARAM_SIZE
	.align		4
.L_41:
        /*0054*/ 	.byte	0x03, 0x19
        /*0056*/ 	.short	0x0014


	//----- nvinfo : EIATTR_PARAM_CBANK
	.align		4
        /*0058*/ 	.byte	0x04, 0x0a
        /*005a*/ 	.short	(.L_43 - .L_42)
	.align		4
.L_42:
        /*005c*/ 	.word	index@(.nv.constant0._Z7to_fp32PKaPff)
        /*0060*/ 	.short	0x0380
        /*0062*/ 	.short	0x0014


	//----- nvinfo : EIATTR_SW_WAR
	.align		4
.L_43:
        /*0064*/ 	.byte	0x04, 0x36
        /*0066*/ 	.short	(.L_45 - .L_44)
.L_44:
        /*0068*/ 	.word	0x00000008
.L_45:


//--------------------- .nv.info._Z7to_fp64PKaPdf --------------------------
	.section	.nv.info._Z7to_fp64PKaPdf,"",@"SHT_CUDA_INFO"
	.sectionflags	@""
	.align	4


	//----- nvinfo : EIATTR_CUDA_API_VERSION
	.align		4
        /*0000*/ 	.byte	0x04, 0x37
        /*0002*/ 	.short	(.L_47 - .L_46)
.L_46:
        /*0004*/ 	.word	0x00000082


	//----- nvinfo : EIATTR_KPARAM_INFO
	.align		4
.L_47:
        /*0008*/ 	.byte	0x04, 0x17
        /*000a*/ 	.short	(.L_49 - .L_48)
.L_48:
        /*000c*/ 	.word	0x00000000
        /*0010*/ 	.short	0x0002
        /*0012*/ 	.short	0x0010
        /*0014*/ 	.byte	0x00, 0xf0, 0x11, 0x00


	//----- nvinfo : EIATTR_KPARAM_INFO
	.align		4
.L_49:
        /*0018*/ 	.byte	0x04, 0x17
        /*001a*/ 	.short	(.L_51 - .L_50)
.L_50:
        /*001c*/ 	.word	0x00000000
        /*0020*/ 	.short	0x0001
        /*0022*/ 	.short	0x0008
        /*0024*/ 	.byte	0x00, 0xf5, 0x21, 0x00


	//----- nvinfo : EIATTR_KPARAM_INFO
	.align		4
.L_51:
        /*0028*/ 	.byte	0x04, 0x17
        /*002a*/ 	.short	(.L_53 - .L_52)
.L_52:
        /*002c*/ 	.word	0x00000000
        /*0030*/ 	.short	0x0000
        /*0032*/ 	.short	0x0000
        /*0034*/ 	.byte	0x00, 0xf5, 0x21, 0x00


	//----- nvinfo : EIATTR_SPARSE_MMA_MASK
	.align		4
.L_53:
        /*0038*/ 	.byte	0x03, 0x50
        /*003a*/ 	.short	0x0000


	//----- nvinfo : EIATTR_MAXREG_COUNT
	.align		4
        /*003c*/ 	.byte	0x03, 0x1b
        /*003e*/ 	.short	0x00ff


	//----- nvinfo : EIATTR_MERCURY_ISA_VERSION
	.align		4
        /*0040*/ 	.byte	0x03, 0x5f
        /*0042*/ 	.short	0x0101


	//----- nvinfo : EIATTR_VRC_CTA_INIT_COUNT
	.align		4
        /*0044*/ 	.byte	0x02, 0x4a
	.zero		1
	.zero		1


	//----- nvinfo : EIATTR_EXIT_INSTR_OFFSETS
	.align		4
        /*0048*/ 	.byte	0x04, 0x1c
        /*004a*/ 	.short	(.L_55 - .L_54)


	//   ....[0]....
.L_54:
        /*004c*/ 	.word	0x00000060


	//   ....[1]....
        /*0050*/ 	.word	0x00000130


	//----- nvinfo : EIATTR_CBANK_PARAM_SIZE
	.align		4
.L_55:
        /*0054*/ 	.byte	0x03, 0x19
        /*0056*/ 	.short	0x0014


	//----- nvinfo : EIATTR_PARAM_CBANK
	.align		4
        /*0058*/ 	.byte	0x04, 0x0a
        /*005a*/ 	.short	(.L_57 - .L_56)
	.align		4
.L_56:
        /*005c*/ 	.word	index@(.nv.constant0._Z7to_fp64PKaPdf)
        /*0060*/ 	.short	0x0380
        /*0062*/ 	.short	0x0014


	//----- nvinfo : EIATTR_SW_WAR
	.align		4
.L_57:
        /*0064*/ 	.byte	0x04, 0x36
        /*0066*/ 	.short	(.L_59 - .L_58)
.L_58:
        /*0068*/ 	.word	0x00000008
.L_59:


//--------------------- .nv.callgraph             --------------------------
	.section	.nv.callgraph,"",@"SHT_CUDA_CALLGRAPH"
	.align	4
	.sectionentsize	8
	.align		4
        /*0000*/ 	.word	0x00000000
	.align		4
        /*0004*/ 	.word	0xffffffff
	.align		4
        /*0008*/ 	.word	0x00000000
	.align		4
        /*000c*/ 	.word	0xfffffffe
	.align		4
        /*0010*/ 	.word	0x00000000
	.align		4
        /*0014*/ 	.word	0xfffffffd
	.align		4
        /*0018*/ 	.word	0x00000000
	.align		4
        /*001c*/ 	.word	0xfffffffc


//--------------------- .text._Z7to_fp16PKaP6__halff --------------------------
	.section	.text._Z7to_fp16PKaP6__halff,"ax",@progbits
	.align	128
        .global         _Z7to_fp16PKaP6__halff
        .type           _Z7to_fp16PKaP6__halff,@function
        .size           _Z7to_fp16PKaP6__halff,(.L_x_3 - _Z7to_fp16PKaP6__halff)
        .other          _Z7to_fp16PKaP6__halff,@"STO_CUDA_ENTRY STV_DEFAULT"
_Z7to_fp16PKaP6__halff:
.text._Z7to_fp16PKaP6__halff:
[----:B------:R-:W-:Y:S01]  /*0000*/  LDC R1, c[0x0][0x37c] ;  /* 0x0000df00ff017b82 */ /* 0x000fe20000000800 */
[----:B------:R-:W0:Y:S07]  /*0010*/  S2R R0, SR_TID.X ;  /* 0x0000000000007919 */ /* 0x000e2e0000002100 */
[----:B------:R-:W0:Y:S08]  /*0020*/  S2UR UR4, SR_CTAID.X ;  /* 0x00000000000479c3 */ /* 0x000e300000002500 */
[----:B------:R-:W0:Y:S02]  /*0030*/  LDC R7, c[0x0][0x360] ;  /* 0x0000d800ff077b82 */ /* 0x000e240000000800 */
[----:B0-----:R-:W-:-:S05]  /*0040*/  IMAD R7, R7, UR4, R0 ;  /* 0x0000000407077c24 */ /* 0x001fca000f8e0200 */
[----:B------:R-:W-:-:S13]  /*0050*/  ISETP.GT.AND P0, PT, R7, 0xffffff, PT ;  /* 0x00ffffff0700780c */ /* 0x000fda0003f04270 */
[----:B------:R-:W-:Y:S05]  /*0060*/  @P0 EXIT ;  /* 0x000000000000094d */ /* 0x000fea0003800000 */
[----:B------:R-:W0:Y:S01]  /*0070*/  LDCU.64 UR6, c[0x0][0x380] ;  /* 0x00007000ff0677ac */ /* 0x000e220008000a00 */
[----:B------:R-:W1:Y:S01]  /*0080*/  LDC.64 R2, c[0x0][0x388] ;  /* 0x0000e200ff027b82 */ /* 0x000e620000000a00 */
[----:B------:R-:W2:Y:S01]  /*0090*/  LDCU.64 UR4, c[0x0][0x358] ;  /* 0x00006b00ff0477ac */ /* 0x000ea20008000a00 */
[C---:B0-----:R-:W-:Y:S01]  /*00a0*/  IADD3 R4, P0, PT, R7.reuse, UR6, RZ ;  /* 0x0000000607047c10 */ /* 0x041fe2000ff1e0ff */
[----:B------:R-:W0:Y:S03]  /*00b0*/  LDCU UR6, c[0x0][0x390] ;  /* 0x00007200ff0677ac */ /* 0x000e260008000800 */
[----:B------:R-:W-:-:S05]  /*00c0*/  LEA.HI.X.SX32 R5, R7, UR7, 0x1, P0 ;  /* 0x0000000707057c11 */ /* 0x000fca00080f0eff */
[----:B--2---:R-:W2:Y:S01]  /*00d0*/  LDG.E.S8 R4, desc[UR4][R4.64] ;  /* 0x0000000404047981 */ /* 0x004ea2000c1e1300 */
[----:B-1----:R-:W-:Y:S01]  /*00e0*/  IMAD.WIDE R2, R7, 0x2, R2 ;  /* 0x0000000207027825 */ /* 0x002fe200078e0202 */
[----:B--2---:R-:W0:Y:S03]  /*00f0*/  I2F.S16 R0, R4 ;  /* 0x0000000400007306 */ /* 0x004e260000101400 */
[----:B0-----:R-:W-:-:S05]  /*0100*/  FMUL R0, R0, UR6 ;  /* 0x0000000600007c20 */ /* 0x001fca0008400000 */
[----:B------:R-:W-:-:S05]  /*0110*/  F2FP.F16.F32.PACK_AB R0, RZ, R0 ;  /* 0x00000000ff00723e */ /* 0x000fca00000000ff */
[----:B------:R-:W-:Y:S01]  /*0120*/  STG.E.U16 desc[UR4][R2.64], R0 ;  /* 0x0000000002007986 */ /* 0x000fe2000c101504 */
[----:B------:R-:W-:Y:S05]  /*0130*/  EXIT ;  /* 0x000000000000794d */ /* 0x000fea0003800000 */
.L_x_0:
[----:B------:R-:W-:-:S00]  /*0140*/  BRA `(.L_x_0) ;  /* 0xfffffffc00fc7947 */ /* 0x000fc0000383ffff */
[----:B------:R-:W-:-:S00]  /*0150*/  NOP ;  /* 0x0000000000007918 */ /* 0x000fc00000000000 */
        /* <DEDUP_REMOVED lines=10> */
.L_x_3:


//--------------------- .text._Z7to_fp32PKaPff    --------------------------
	.section	.text._Z7to_fp32PKaPff,"ax",@progbits
	.align	128
        .global         _Z7to_fp32PKaPff
        .type           _Z7to_fp32PKaPff,@function
        .size           _Z7to_fp32PKaPff,(.L_x_4 - _Z7to_fp32PKaPff)
        .other          _Z7to_fp32PKaPff,@"STO_CUDA_ENTRY STV_DEFAULT"
_Z7to_fp32PKaPff:
.text._Z7to_fp32PKaPff:
        /* <DEDUP_REMOVED lines=17> */
[----:B------:R-:W-:Y:S01]  /*0110*/  STG.E desc[UR4][R2.64], R7 ;  /* 0x0000000702007986 */ /* 0x000fe2000c101904 */
[----:B------:R-:W-:Y:S05]  /*0120*/  EXIT ;  /* 0x000000000000794d */ /* 0x000fea0003800000 */
.L_x_1:
        /* <DEDUP_REMOVED lines=13> */
.L_x_4:


//--------------------- .text._Z7to_fp64PKaPdf    --------------------------
	.section	.text._Z7to_fp64PKaPdf,"ax",@progbits
	.align	128
        .global         _Z7to_fp64PKaPdf
        .type           _Z7to_fp64PKaPdf,@function
        .size           _Z7to_fp64PKaPdf,(.L_x_5 - _Z7to_fp64PKaPdf)
        .other          _Z7to_fp64PKaPdf,@"STO_CUDA_ENTRY STV_DEFAULT"
_Z7to_fp64PKaPdf:
.text._Z7to_fp64PKaPdf:
        /* <DEDUP_REMOVED lines=14> */
[----:B0-----:R-:W-:Y:S08]  /*00e0*/  F2F.F64.F32 R4, UR6 ;  /* 0x0000000600047d10 */ /* 0x001ff00008201800 */
[----:B--2---:R-:W0:Y:S02]  /*00f0*/  I2F.F64.S16 R2, R6 ;  /* 0x0000000600027312 */ /* 0x004e240000101c00 */
[----:B0-----:R-:W-:Y:S01]  /*0100*/  DMUL R2, R2, R4 ;  /* 0x0000000402027228 */ /* 0x001fe20000000000 */
[----:B-1----:R-:W-:-:S06]  /*0110*/  IMAD.WIDE R4, R11, 0x8, R8 ;  /* 0x000000080b047825 */ /* 0x002fcc00078e0208 */
[----:B------:R-:W-:Y:S01]  /*0120*/  STG.E.64 desc[UR4][R4.64], R2 ;  /* 0x0000000204007986 */ /* 0x000fe2000c101b04 */
[----:B------:R-:W-:Y:S05]  /*0130*/  EXIT ;  /* 0x000000000000794d */ /* 0x000fea0003800000 */
.L_x_2:
        /* <DEDUP_REMOVED lines=12> */
.L_x_5:


//--------------------- .nv.shared.reserved.0     --------------------------
	.section	.nv.shared.reserved.0,"aw",@nobits
	.weak		__nv_reservedSMEM_offset_0_alias
	.size		__nv_reservedSMEM_offset_0_alias, 0, 64
	.other		__nv_reservedSMEM_offset_0_alias,@"STO_CUDA_RESERVED_SHARED STV_DEFAULT"
__nv_reservedSMEM_offset_0_alias:
	.zero		0
	.zero		64


//--------------------- .nv.constant0._Z7to_fp16PKaP6__halff --------------------------
	.section	.nv.constant0._Z7to_fp16PKaP6__halff,"a",@progbits
	.sectionflags	@""
	.align	4
.nv.constant0._Z7to_fp16PKaP6__halff:
	.zero		916


//--------------------- .nv.constant0._Z7to_fp32PKaPff --------------------------
	.section	.nv.constant0._Z7to_fp32PKaPff,"a",@progbits
	.sectionflags	@""
	.align	4
.nv.constant0._Z7to_fp32PKaPff:
	.zero		916


//--------------------- .nv.constant0._Z7to_fp64PKaPdf --------------------------
	.section	.nv.constant0._Z7to_fp64PKaPdf,"a",@progbits
	.sectionflags	@""
	.align	4
.nv.constant0._Z7to_fp64PKaPdf:
	.zero		916


//--------------------- SYMBOLS --------------------------

	.type		.nv.reservedSmem.offset0,@object
	.size		.nv.reservedSmem.offset0,0x4
